	.headerflags	@"EF_CUDA_TEXMODE_UNIFIED EF_CUDA_64BIT_ADDRESS EF_CUDA_ACCELERATORS EF_CUDA_SM90 EF_CUDA_VIRTUAL_SM(EF_CUDA_SM90)"
	.elftype	@"ET_EXEC"


//--------------------- .nv.info                  --------------------------
	.section	.nv.info,"",@"SHT_CUDA_INFO"
	.align	4


	//----- nvinfo : EIATTR_REGCOUNT
	.align		4
        /*0000*/ 	.byte	0x04, 0x2f
        /*0002*/ 	.short	(.L_1 - .L_0)
	.align		4
.L_0:
        /*0004*/ 	.word	index@(triton_poi_fused_mean_3)
        /*0008*/ 	.word	0x0000000d


	//----- nvinfo : EIATTR_MIN_STACK_SIZE
	.align		4
.L_1:
        /*000c*/ 	.byte	0x04, 0x12
        /*000e*/ 	.short	(.L_3 - .L_2)
	.align		4
.L_2:
        /*0010*/ 	.word	index@(triton_poi_fused_mean_3)
        /*0014*/ 	.word	0x00000000


	//----- nvinfo : EIATTR_FRAME_SIZE
	.align		4
.L_3:
        /*0018*/ 	.byte	0x04, 0x11
        /*001a*/ 	.short	(.L_5 - .L_4)
	.align		4
.L_4:
        /*001c*/ 	.word	index@(triton_poi_fused_mean_3)
        /*0020*/ 	.word	0x00000000


	//----- nvinfo : EIATTR_MIN_STACK_SIZE
	.align		4
.L_5:
        /*0024*/ 	.byte	0x04, 0x12
        /*0026*/ 	.short	(.L_7 - .L_6)
	.align		4
.L_6:
        /*0028*/ 	.word	index@(triton_poi_fused_mean_3)
        /*002c*/ 	.word	0x00000000
.L_7:


//--------------------- .nv.info.triton_poi_fused_mean_3 --------------------------
	.section	.nv.info.triton_poi_fused_mean_3,"",@"SHT_CUDA_INFO"
	.sectionflags	@""
	.align	4


	//----- nvinfo : EIATTR_CUDA_API_VERSION
	.align		4
        /*0000*/ 	.byte	0x04, 0x37
        /*0002*/ 	.short	(.L_9 - .L_8)
.L_8:
        /*0004*/ 	.word	0x0000007c


	//----- nvinfo : EIATTR_KPARAM_INFO
	.align		4
.L_9:
        /*0008*/ 	.byte	0x04, 0x17
        /*000a*/ 	.short	(.L_11 - .L_10)
.L_10:
        /*000c*/ 	.word	0x00000000
        /*0010*/ 	.short	0x0002
        /*0012*/ 	.short	0x0010
        /*0014*/ 	.byte	0x00, 0xf0, 0x11, 0x00


	//----- nvinfo : EIATTR_KPARAM_INFO
	.align		4
.L_11:
        /*0018*/ 	.byte	0x04, 0x17
        /*001a*/ 	.short	(.L_13 - .L_12)
.L_12:
        /*001c*/ 	.word	0x00000000
        /*0020*/ 	.short	0x0001
        /*0022*/ 	.short	0x0008
        /*0024*/ 	.byte	0x00, 0xf4, 0x21, 0x00


	//----- nvinfo : EIATTR_KPARAM_INFO
	.align		4
.L_13:
        /*0028*/ 	.byte	0x04, 0x17
        /*002a*/ 	.short	(.L_15 - .L_14)
.L_14:
        /*002c*/ 	.word	0x00000000
        /*0030*/ 	.short	0x0000
        /*0032*/ 	.short	0x0000
        /*0034*/ 	.byte	0x00, 0xf4, 0x21, 0x00


	//----- nvinfo : EIATTR_SPARSE_MMA_MASK
	.align		4
.L_15:
        /*0038*/ 	.byte	0x03, 0x50
        /*003a*/ 	.short	0x0000


	//----- nvinfo : EIATTR_MAXREG_COUNT
	.align		4
        /*003c*/ 	.byte	0x03, 0x1b
        /*003e*/ 	.short	0x00ff


	//----- nvinfo : EIATTR_EXIT_INSTR_OFFSETS
	.align		4
        /*0040*/ 	.byte	0x04, 0x1c
        /*0042*/ 	.short	(.L_17 - .L_16)


	//   ....[0]....
.L_16:
        /*0044*/ 	.word	0x00000180


	//   ....[1]....
        /*0048*/ 	.word	0x000001b0


	//----- nvinfo : EIATTR_REQNTID
	.align		4
.L_17:
        /*004c*/ 	.byte	0x04, 0x10
        /*004e*/ 	.short	(.L_19 - .L_18)
.L_18:
        /*0050*/ 	.word	0x00000020
        /*0054*/ 	.word	0x00000001
        /*0058*/ 	.word	0x00000001


	//----- nvinfo : EIATTR_CBANK_PARAM_SIZE
	.align		4
.L_19:
        /*005c*/ 	.byte	0x03, 0x19
        /*005e*/ 	.short	0x0014


	//----- nvinfo : EIATTR_PARAM_CBANK
	.align		4
        /*0060*/ 	.byte	0x04, 0x0a
        /*0062*/ 	.short	(.L_21 - .L_20)
	.align		4
.L_20:
        /*0064*/ 	.word	index@(.nv.constant0.triton_poi_fused_mean_3)
        /*0068*/ 	.short	0x0210
        /*006a*/ 	.short	0x0014


	//----- nvinfo : EIATTR_SW_WAR
	.align		4
.L_21:
        /*006c*/ 	.byte	0x04, 0x36
        /*006e*/ 	.short	(.L_23 - .L_22)
.L_22:
        /*0070*/ 	.word	0x00000008
.L_23:


//--------------------- .nv.callgraph             --------------------------
	.section	.nv.callgraph,"",@"SHT_CUDA_CALLGRAPH"
	.align	4
	.sectionentsize	8
	.align		4
        /*0000*/ 	.word	0x00000000
	.align		4
        /*0004*/ 	.word	0xffffffff
	.align		4
        /*0008*/ 	.word	0x00000000
	.align		4
        /*000c*/ 	.word	0xfffffffe
	.align		4
        /*0010*/ 	.word	0x00000000
	.align		4
        /*0014*/ 	.word	0xfffffffd
	.align		4
        /*0018*/ 	.word	0x00000000
	.align		4
        /*001c*/ 	.word	0xfffffffc


//--------------------- .text.triton_poi_fused_mean_3 --------------------------
	.section	.text.triton_poi_fused_mean_3,"ax",@progbits
	.align	128
        .global         triton_poi_fused_mean_3
        .type           triton_poi_fused_mean_3,@function
        .size           triton_poi_fused_mean_3,(.L_x_1 - triton_poi_fused_mean_3)
        .other          triton_poi_fused_mean_3,@"STO_CUDA_ENTRY STV_DEFAULT"
triton_poi_fused_mean_3:
.text.triton_poi_fused_mean_3:
[----:B------:R-:W0:Y:S02]  /*0000*/  LDC R1, c[0x0][0x28] ;  /* 0x00000a00ff017b82 */ /* 0x000e240000000800 */
[----:B------:R-:W1:Y:S01]  /*0010*/  S2R R10, SR_TID.X ;  /* 0x00000000000a7919 */ /* 0x000e620000002100 */
[----:B------:R-:W2:Y:S01]  /*0020*/  LDC.64 R2, c[0x0][0x210] ;  /* 0x00008400ff027b82 */ /* 0x000ea20000000a00 */
[----:B------:R-:W-:Y:S01]  /*0030*/  CS2R R8, SRZ ;  /* 0x0000000000087805 */ /* 0x000fe2000001ff00 */
[----:B------:R-:W-:Y:S01]  /*0040*/  ULDC.64 UR4, c[0x0][0x208] ;  /* 0x0000820000047ab9 */ /* 0x000fe20000000a00 */
[----:B------:R-:W3:Y:S01]  /*0050*/  S2R R7, SR_CTAID.X ;  /* 0x0000000000077919 */ /* 0x000ee20000002500 */
[----:B------:R-:W-:Y:S02]  /*0060*/  MOV R6, RZ ;  /* 0x000000ff00067202 */ /* 0x000fe40000000f00 */
[----:B-1----:R-:W-:-:S04]  /*0070*/  LOP3.LUT R0, R10, 0xf, RZ, 0xc0, !PT ;  /* 0x0000000f0a007812 */ /* 0x002fc800078ec0ff */
[----:B---3--:R-:W-:Y:S01]  /*0080*/  LEA R7, R7, R0, 0x4 ;  /* 0x0000000007077211 */ /* 0x008fe200078e20ff */
[----:B------:R-:W-:-:S03]  /*0090*/  HFMA2.MMA R0, -RZ, RZ, 0, 0 ;  /* 0x00000000ff007435 */ /* 0x000fc600000001ff */
[C---:B------:R-:W-:Y:S02]  /*00a0*/  ISETP.GE.AND P0, PT, R7.reuse, 0x10, PT ;  /* 0x000000100700780c */ /* 0x040fe40003f06270 */
[----:B------:R-:W-:-:S05]  /*00b0*/  SHF.L.U32 R5, R7, 0x2, RZ ;  /* 0x0000000207057819 */ /* 0x000fca00000006ff */
[----:B--2---:R-:W-:Y:S02]  /*00c0*/  IMAD.WIDE R2, R5, 0x4, R2 ;  /* 0x0000000405027825 */ /* 0x004fe400078e0202 */
[----:B------:R-:W1:Y:S04]  /*00d0*/  LDC.64 R4, c[0x0][0x218] ;  /* 0x00008600ff047b82 */ /* 0x000e680000000a00 */
[----:B------:R-:W2:Y:S04]  /*00e0*/  @!P0 LDG.E.EL R0, desc[UR4][R2.64] ;  /* 0x0000000402008981 */ /* 0x000ea8000c2e1900 */
[----:B------:R-:W2:Y:S04]  /*00f0*/  @!P0 LDG.E.EL R9, desc[UR4][R2.64+0x4] ;  /* 0x0000040402098981 */ /* 0x000ea8000c2e1900 */
[----:B------:R-:W3:Y:S04]  /*0100*/  @!P0 LDG.E.EL R6, desc[UR4][R2.64+0x8] ;  /* 0x0000080402068981 */ /* 0x000ee8000c2e1900 */
[----:B------:R-:W4:Y:S01]  /*0110*/  @!P0 LDG.E.EL R8, desc[UR4][R2.64+0xc] ;  /* 0x00000c0402088981 */ /* 0x000f22000c2e1900 */
[----:B------:R-:W-:-:S04]  /*0120*/  LOP3.LUT P0, RZ, R10, 0x10, RZ, 0xc0, !PT ;  /* 0x000000100aff7812 */ /* 0x000fc8000780c0ff */
[C---:B------:R-:W-:Y:S01]  /*0130*/  ISETP.LT.AND P0, PT, R7.reuse, 0x10, !P0 ;  /* 0x000000100700780c */ /* 0x040fe20004701270 */
[----:B-1----:R-:W-:-:S04]  /*0140*/  IMAD.WIDE R4, R7, 0x4, R4 ;  /* 0x0000000407047825 */ /* 0x002fc800078e0204 */
[----:B--2---:R-:W-:-:S04]  /*0150*/  FADD R9, R9, R0 ;  /* 0x0000000009097221 */ /* 0x004fc80000000000 */
[----:B---3--:R-:W-:-:S04]  /*0160*/  FADD R9, R9, R6 ;  /* 0x0000000609097221 */ /* 0x008fc80000000000 */
[----:B----4-:R-:W-:Y:S01]  /*0170*/  FADD R8, R9, R8 ;  /* 0x0000000809087221 */ /* 0x010fe20000000000 */
[----:B------:R-:W-:Y:S06]  /*0180*/  @!P0 EXIT ;  /* 0x000000000000894d */ /* 0x000fec0003800000 */
[----:B------:R-:W-:-:S05]  /*0190*/  FMUL R3, R8, 0.25 ;  /* 0x3e80000008037820 */ /* 0x000fca0000400000 */
[----:B------:R-:W-:Y:S01]  /*01a0*/  STG.E desc[UR4][R4.64], R3 ;  /* 0x0000000304007986 */ /* 0x000fe2000c101904 */
[----:B------:R-:W-:Y:S05]  /*01b0*/  EXIT ;  /* 0x000000000000794d */ /* 0x000fea0003800000 */
.L_x_0:
[----:B------:R-:W-:-:S00]  /*01c0*/  BRA `(.L_x_0) ;  /* 0xfffffffc00fc7947 */ /* 0x000fc0000383ffff */
[----:B------:R-:W-:-:S00]  /*01d0*/  NOP ;  /* 0x0000000000007918 */ /* 0x000fc00000000000 */
        /* <DEDUP_REMOVED lines=10> */
.L_x_1:


//--------------------- .nv.constant0.triton_poi_fused_mean_3 --------------------------
	.section	.nv.constant0.triton_poi_fused_mean_3,"a",@progbits
	.sectionflags	@""
	.align	4
.nv.constant0.triton_poi_fused_mean_3:
	.zero		548
